	.headerflags	@"EF_CUDA_TEXMODE_UNIFIED EF_CUDA_64BIT_ADDRESS EF_CUDA_ACCELERATORS EF_CUDA_SM90 EF_CUDA_VIRTUAL_SM(EF_CUDA_SM90)"
	.elftype	@"ET_EXEC"


//--------------------- .nv.info                  --------------------------
	.section	.nv.info,"",@"SHT_CUDA_INFO"
	.align	4


	//----- nvinfo : EIATTR_REGCOUNT
	.align		4
        /*0000*/ 	.byte	0x04, 0x2f
        /*0002*/ 	.short	(.L_1 - .L_0)
	.align		4
.L_0:
        /*0004*/ 	.word	index@(triton_poi_fused__softmax_7)
        /*0008*/ 	.word	0x0000000e


	//----- nvinfo : EIATTR_MIN_STACK_SIZE
	.align		4
.L_1:
        /*000c*/ 	.byte	0x04, 0x12
        /*000e*/ 	.short	(.L_3 - .L_2)
	.align		4
.L_2:
        /*0010*/ 	.word	index@(triton_poi_fused__softmax_7)
        /*0014*/ 	.word	0x00000000


	//----- nvinfo : EIATTR_FRAME_SIZE
	.align		4
.L_3:
        /*0018*/ 	.byte	0x04, 0x11
        /*001a*/ 	.short	(.L_5 - .L_4)
	.align		4
.L_4:
        /*001c*/ 	.word	index@(triton_poi_fused__softmax_7)
        /*0020*/ 	.word	0x00000000


	//----- nvinfo : EIATTR_MIN_STACK_SIZE
	.align		4
.L_5:
        /*0024*/ 	.byte	0x04, 0x12
        /*0026*/ 	.short	(.L_7 - .L_6)
	.align		4
.L_6:
        /*0028*/ 	.word	index@(triton_poi_fused__softmax_7)
        /*002c*/ 	.word	0x00000000
.L_7:


//--------------------- .nv.info.triton_poi_fused__softmax_7 --------------------------
	.section	.nv.info.triton_poi_fused__softmax_7,"",@"SHT_CUDA_INFO"
	.sectionflags	@""
	.align	4


	//----- nvinfo : EIATTR_CUDA_API_VERSION
	.align		4
        /*0000*/ 	.byte	0x04, 0x37
        /*0002*/ 	.short	(.L_9 - .L_8)
.L_8:
        /*0004*/ 	.word	0x0000007c


	//----- nvinfo : EIATTR_KPARAM_INFO
	.align		4
.L_9:
        /*0008*/ 	.byte	0x04, 0x17
        /*000a*/ 	.short	(.L_11 - .L_10)
.L_10:
        /*000c*/ 	.word	0x00000000
        /*0010*/ 	.short	0x0002
        /*0012*/ 	.short	0x0010
        /*0014*/ 	.byte	0x00, 0xf0, 0x11, 0x00


	//----- nvinfo : EIATTR_KPARAM_INFO
	.align		4
.L_11:
        /*0018*/ 	.byte	0x04, 0x17
        /*001a*/ 	.short	(.L_13 - .L_12)
.L_12:
        /*001c*/ 	.word	0x00000000
        /*0020*/ 	.short	0x0001
        /*0022*/ 	.short	0x0008
        /*0024*/ 	.byte	0x00, 0xf4, 0x21, 0x00


	//----- nvinfo : EIATTR_KPARAM_INFO
	.align		4
.L_13:
        /*0028*/ 	.byte	0x04, 0x17
        /*002a*/ 	.short	(.L_15 - .L_14)
.L_14:
        /*002c*/ 	.word	0x00000000
        /*0030*/ 	.short	0x0000
        /*0032*/ 	.short	0x0000
        /*0034*/ 	.byte	0x00, 0xf4, 0x21, 0x00


	//----- nvinfo : EIATTR_SPARSE_MMA_MASK
	.align		4
.L_15:
        /*0038*/ 	.byte	0x03, 0x50
        /*003a*/ 	.short	0x0000


	//----- nvinfo : EIATTR_MAXREG_COUNT
	.align		4
        /*003c*/ 	.byte	0x03, 0x1b
        /*003e*/ 	.short	0x00ff


	//----- nvinfo : EIATTR_EXIT_INSTR_OFFSETS
	.align		4
        /*0040*/ 	.byte	0x04, 0x1c
        /*0042*/ 	.short	(.L_17 - .L_16)


	//   ....[0]....
.L_16:
        /*0044*/ 	.word	0x00000240


	//   ....[1]....
        /*0048*/ 	.word	0x00000260


	//----- nvinfo : EIATTR_REQNTID
	.align		4
.L_17:
        /*004c*/ 	.byte	0x04, 0x10
        /*004e*/ 	.short	(.L_19 - .L_18)
.L_18:
        /*0050*/ 	.word	0x00000080
        /*0054*/ 	.word	0x00000001
        /*0058*/ 	.word	0x00000001


	//----- nvinfo : EIATTR_CBANK_PARAM_SIZE
	.align		4
.L_19:
        /*005c*/ 	.byte	0x03, 0x19
        /*005e*/ 	.short	0x0014


	//----- nvinfo : EIATTR_PARAM_CBANK
	.align		4
        /*0060*/ 	.byte	0x04, 0x0a
        /*0062*/ 	.short	(.L_21 - .L_20)
	.align		4
.L_20:
        /*0064*/ 	.word	index@(.nv.constant0.triton_poi_fused__softmax_7)
        /*0068*/ 	.short	0x0210
        /*006a*/ 	.short	0x0014


	//----- nvinfo : EIATTR_SW_WAR
	.align		4
.L_21:
        /*006c*/ 	.byte	0x04, 0x36
        /*006e*/ 	.short	(.L_23 - .L_22)
.L_22:
        /*0070*/ 	.word	0x00000008
.L_23:


//--------------------- .nv.callgraph             --------------------------
	.section	.nv.callgraph,"",@"SHT_CUDA_CALLGRAPH"
	.align	4
	.sectionentsize	8
	.align		4
        /*0000*/ 	.word	0x00000000
	.align		4
        /*0004*/ 	.word	0xffffffff
	.align		4
        /*0008*/ 	.word	0x00000000
	.align		4
        /*000c*/ 	.word	0xfffffffe
	.align		4
        /*0010*/ 	.word	0x00000000
	.align		4
        /*0014*/ 	.word	0xfffffffd
	.align		4
        /*0018*/ 	.word	0x00000000
	.align		4
        /*001c*/ 	.word	0xfffffffc


//--------------------- .text.triton_poi_fused__softmax_7 --------------------------
	.section	.text.triton_poi_fused__softmax_7,"ax",@progbits
	.align	128
        .global         triton_poi_fused__softmax_7
        .type           triton_poi_fused__softmax_7,@function
        .size           triton_poi_fused__softmax_7,(.L_x_1 - triton_poi_fused__softmax_7)
        .other          triton_poi_fused__softmax_7,@"STO_CUDA_ENTRY STV_DEFAULT"
triton_poi_fused__softmax_7:
.text.triton_poi_fused__softmax_7:
[----:B------:R-:W0:Y:S02]  /*0000*/  LDC R1, c[0x0][0x28] ;  /* 0x00000a00ff017b82 */ /* 0x000e240000000800 */
[----:B------:R-:W1:Y:S01]  /*0010*/  S2R R0, SR_TID.X ;  /* 0x0000000000007919 */ /* 0x000e620000002100 */
[----:B------:R-:W2:Y:S01]  /*0020*/  LDC.64 R2, c[0x0][0x210] ;  /* 0x00008400ff027b82 */ /* 0x000ea20000000a00 */
[----:B------:R-:W-:Y:S01]  /*0030*/  CS2R R6, SRZ ;  /* 0x0000000000067805 */ /* 0x000fe2000001ff00 */
[----:B------:R-:W-:Y:S01]  /*0040*/  ULDC.64 UR4, c[0x0][0x208] ;  /* 0x0000820000047ab9 */ /* 0x000fe20000000a00 */
[----:B------:R-:W3:Y:S01]  /*0050*/  S2R R9, SR_CTAID.X ;  /* 0x0000000000097919 */ /* 0x000ee20000002500 */
[----:B------:R-:W-:Y:S02]  /*0060*/  MOV R8, RZ ;  /* 0x000000ff00087202 */ /* 0x000fe40000000f00 */
[----:B-1----:R-:W-:Y:S02]  /*0070*/  LOP3.LUT R0, R0, 0x7f, RZ, 0xc0, !PT ;  /* 0x0000007f00007812 */ /* 0x002fe400078ec0ff */
[----:B---3--:R-:W-:Y:S02]  /*0080*/  SHF.R.S32.HI R4, RZ, 0x18, R9 ;  /* 0x00000018ff047819 */ /* 0x008fe40000011409 */
[----:B------:R-:W-:-:S02]  /*0090*/  LEA R9, R9, R0, 0x7 ;  /* 0x0000000009097211 */ /* 0x000fc400078e38ff */
[----:B------:R-:W-:Y:S02]  /*00a0*/  SGXT R0, R4, 0x1 ;  /* 0x000000010400781a */ /* 0x000fe40000000200 */
[----:B------:R-:W-:Y:S02]  /*00b0*/  ISETP.GE.AND P2, PT, R9, 0x100, PT ;  /* 0x000001000900780c */ /* 0x000fe40003f46270 */
[----:B------:R-:W-:-:S04]  /*00c0*/  LEA.HI R0, R0, R9, RZ, 0x2 ;  /* 0x0000000900007211 */ /* 0x000fc800078f10ff */
[----:B------:R-:W-:Y:S01]  /*00d0*/  LOP3.LUT R5, R0, 0xfffffffc, RZ, 0xc0, !PT ;  /* 0xfffffffc00057812 */ /* 0x000fe200078ec0ff */
[----:B------:R-:W-:-:S04]  /*00e0*/  HFMA2.MMA R0, -RZ, RZ, 0, 0 ;  /* 0x00000000ff007435 */ /* 0x000fc800000001ff */
[----:B--2---:R-:W-:-:S05]  /*00f0*/  IMAD.WIDE R4, R5, 0x4, R2 ;  /* 0x0000000405047825 */ /* 0x004fca00078e0202 */
[----:B------:R-:W2:Y:S04]  /*0100*/  @!P2 LDG.E.EL R7, desc[UR4][R4.64+0x4] ;  /* 0x000004040407a981 */ /* 0x000ea8000c2e1900 */
[----:B------:R-:W2:Y:S04]  /*0110*/  @!P2 LDG.E.EL R0, desc[UR4][R4.64] ;  /* 0x000000040400a981 */ /* 0x000ea8000c2e1900 */
[----:B------:R-:W3:Y:S04]  /*0120*/  @!P2 LDG.E.EL R6, desc[UR4][R4.64+0x8] ;  /* 0x000008040406a981 */ /* 0x000ee8000c2e1900 */
[----:B------:R-:W4:Y:S01]  /*0130*/  @!P2 LDG.E.EL R8, desc[UR4][R4.64+0xc] ;  /* 0x00000c040408a981 */ /* 0x000f22000c2e1900 */
[----:B------:R-:W-:Y:S01]  /*0140*/  HFMA2.MMA R11, -RZ, RZ, 0, 0 ;  /* 0x00000000ff0b7435 */ /* 0x000fe200000001ff */
[----:B------:R-:W-:-:S09]  /*0150*/  IMAD.WIDE R2, R9, 0x4, R2 ;  /* 0x0000000409027825 */ /* 0x000fd200078e0202 */
[----:B------:R-:W5:Y:S01]  /*0160*/  @!P2 LDG.E R11, desc[UR4][R2.64] ;  /* 0x00000004020ba981 */ /* 0x000f62000c1e1900 */
[----:B--2---:R-:W-:-:S04]  /*0170*/  FADD R7, R7, R0 ;  /* 0x0000000007077221 */ /* 0x004fc80000000000 */
[----:B---3--:R-:W-:-:S04]  /*0180*/  FADD R7, R7, R6 ;  /* 0x0000000607077221 */ /* 0x008fc80000000000 */
[----:B----4-:R-:W-:Y:S02]  /*0190*/  FADD R8, R7, R8 ;  /* 0x0000000807087221 */ /* 0x010fe40000000000 */
[----:B------:R-:W1:Y:S03]  /*01a0*/  LDC.64 R6, c[0x0][0x218] ;  /* 0x00008600ff067b82 */ /* 0x000e660000000a00 */
[C---:B------:R-:W-:Y:S02]  /*01b0*/  FSETP.GT.AND P0, PT, |R8|.reuse, 8.50705917302346158658e+37, PT ;  /* 0x7e8000000800780b */ /* 0x040fe40003f04200 */
[----:B------:R-:W-:-:S11]  /*01c0*/  FSETP.GEU.AND P1, PT, |R8|, 1.175494350822287508e-38, PT ;  /* 0x008000000800780b */ /* 0x000fd60003f2e200 */
[----:B------:R-:W-:-:S04]  /*01d0*/  @P0 FMUL R8, R8, 0.25 ;  /* 0x3e80000008080820 */ /* 0x000fc80000400000 */
[----:B------:R-:W-:-:S06]  /*01e0*/  @!P1 FMUL R8, R8, 16777216 ;  /* 0x4b80000008089820 */ /* 0x000fcc0000400000 */
[----:B------:R-:W2:Y:S01]  /*01f0*/  MUFU.RCP R8, R8 ;  /* 0x0000000800087308 */ /* 0x000ea20000001000 */
[----:B-----5:R-:W-:-:S04]  /*0200*/  @P0 FMUL R11, R11, 0.25 ;  /* 0x3e8000000b0b0820 */ /* 0x020fc80000400000 */
[----:B------:R-:W-:Y:S01]  /*0210*/  @!P1 FMUL R11, R11, 16777216 ;  /* 0x4b8000000b0b9820 */ /* 0x000fe20000400000 */
[----:B-1----:R-:W-:-:S04]  /*0220*/  IMAD.WIDE R2, R9, 0x4, R6 ;  /* 0x0000000409027825 */ /* 0x002fc800078e0206 */
[----:B--2---:R-:W-:Y:S01]  /*0230*/  FMUL R11, R8, R11 ;  /* 0x0000000b080b7220 */ /* 0x004fe20000400000 */
[----:B------:R-:W-:Y:S06]  /*0240*/  @P2 EXIT ;  /* 0x000000000000294d */ /* 0x000fec0003800000 */
[----:B------:R-:W-:Y:S01]  /*0250*/  STG.E desc[UR4][R2.64], R11 ;  /* 0x0000000b02007986 */ /* 0x000fe2000c101904 */
[----:B------:R-:W-:Y:S05]  /*0260*/  EXIT ;  /* 0x000000000000794d */ /* 0x000fea0003800000 */
.L_x_0:
[----:B------:R-:W-:-:S00]  /*0270*/  BRA `(.L_x_0) ;  /* 0xfffffffc00fc7947 */ /* 0x000fc0000383ffff */
[----:B------:R-:W-:-:S00]  /*0280*/  NOP ;  /* 0x0000000000007918 */ /* 0x000fc00000000000 */
[----:B------:R-:W-:-:S00]  /*0290*/  NOP ;  /* 0x0000000000007918 */ /* 0x000fc00000000000 */
[----:B------:R-:W-:-:S00]  /*02a0*/  NOP ;  /* 0x0000000000007918 */ /* 0x000fc00000000000 */
[----:B------:R-:W-:-:S00]  /*02b0*/  NOP ;  /* 0x0000000000007918 */ /* 0x000fc00000000000 */
[----:B------:R-:W-:-:S00]  /*02c0*/  NOP ;  /* 0x0000000000007918 */ /* 0x000fc00000000000 */
[----:B------:R-:W-:-:S00]  /*02d0*/  NOP ;  /* 0x0000000000007918 */ /* 0x000fc00000000000 */
[----:B------:R-:W-:-:S00]  /*02e0*/  NOP ;  /* 0x0000000000007918 */ /* 0x000fc00000000000 */
[----:B------:R-:W-:-:S00]  /*02f0*/  NOP ;  /* 0x0000000000007918 */ /* 0x000fc00000000000 */
.L_x_1:


//--------------------- .nv.constant0.triton_poi_fused__softmax_7 --------------------------
	.section	.nv.constant0.triton_poi_fused__softmax_7,"a",@progbits
	.sectionflags	@""
	.align	4
.nv.constant0.triton_poi_fused__softmax_7:
	.zero		548
